//
// Generated by NVIDIA NVVM Compiler
//
// Compiler Build ID: CL-36424714
// Cuda compilation tools, release 13.0, V13.0.88
// Based on NVVM 20.0.0
//

.version 9.0
.target sm_100
.address_size 64

	// .globl	_Z13sum_reductionPiS_
// _ZZ13sum_reductionPiS_E11partial_sum has been demoted

.visible .entry _Z13sum_reductionPiS_(
	.param .u64 .ptr .align 1 _Z13sum_reductionPiS__param_0,
	.param .u64 .ptr .align 1 _Z13sum_reductionPiS__param_1
)
{
	.reg .pred 	%p<5>;
	.reg .b32 	%r<23>;
	.reg .b64 	%rd<11>;
	// demoted variable
	.shared .align 4 .b8 _ZZ13sum_reductionPiS_E11partial_sum[4096];
	ld.param.u64 	%rd2, [_Z13sum_reductionPiS__param_0];
	ld.param.u64 	%rd1, [_Z13sum_reductionPiS__param_1];
	cvta.to.global.u64 	%rd3, %rd2;
	mov.u32 	%r1, %ctaid.x;
	mov.u32 	%r22, %ntid.x;
	mul.lo.s32 	%r7, %r22, %r1;
	shl.b32 	%r8, %r7, 1;
	mov.u32 	%r3, %tid.x;
	add.s32 	%r9, %r8, %r3;
	mul.wide.s32 	%rd4, %r9, 4;
	add.s64 	%rd5, %rd3, %rd4;
	ld.global.u32 	%r10, [%rd5];
	add.s32 	%r11, %r9, %r1;
	mul.wide.u32 	%rd6, %r11, 4;
	add.s64 	%rd7, %rd3, %rd6;
	ld.global.u32 	%r12, [%rd7];
	add.s32 	%r13, %r12, %r10;
	shl.b32 	%r14, %r3, 2;
	mov.u32 	%r15, _ZZ13sum_reductionPiS_E11partial_sum;
	add.s32 	%r4, %r15, %r14;
	st.shared.u32 	[%r4], %r13;
	bar.sync 	0;
	setp.lt.u32 	%p1, %r22, 2;
	@%p1 bra 	$L__BB0_4;
$L__BB0_1:
	shr.u32 	%r6, %r22, 1;
	setp.ge.u32 	%p2, %r3, %r6;
	@%p2 bra 	$L__BB0_3;
	shl.b32 	%r16, %r6, 2;
	add.s32 	%r17, %r4, %r16;
	ld.shared.u32 	%r18, [%r17];
	ld.shared.u32 	%r19, [%r4];
	add.s32 	%r20, %r19, %r18;
	st.shared.u32 	[%r4], %r20;
$L__BB0_3:
	bar.sync 	0;
	setp.gt.u32 	%p3, %r22, 3;
	mov.u32 	%r22, %r6;
	@%p3 bra 	$L__BB0_1;
$L__BB0_4:
	setp.ne.s32 	%p4, %r3, 0;
	@%p4 bra 	$L__BB0_6;
	ld.shared.u32 	%r21, [_ZZ13sum_reductionPiS_E11partial_sum];
	cvta.to.global.u64 	%rd8, %rd1;
	mul.wide.u32 	%rd9, %r1, 4;
	add.s64 	%rd10, %rd8, %rd9;
	st.global.u32 	[%rd10], %r21;
$L__BB0_6:
	ret;

}


// ===== COMPILED SASS (sm_100) =====

	.target	sm_100

	.elftype	@"ET_EXEC"


//--------------------- .note.nv.tkinfo           --------------------------
	.section	.note.nv.tkinfo,"",@"SHT_NOTE"
	.sectionflags	@"SHF_NOTE_NV_TKINFO"
	.tkinfo
        /*0018*/ 	.word	0x00000002
        /*0030*/ 	.string	""
        /*0030*/ 	.string	"ptxas"
        /*0030*/ 	.string	"Cuda compilation tools, release 13.0, V13.0.88"
        /*0030*/ 	.string	"Build cuda_13.0.r13.0/compiler.36424714_0"
        /*0030*/ 	.string	"-arch sm_100 -m 64 "



//--------------------- .note.nv.cuinfo           --------------------------
	.section	.note.nv.cuinfo,"",@"SHT_NOTE"
	.sectionflags	@"SHF_NOTE_NV_CUINFO"
        /*0018*/ 	.short	0x0002
        /*001a*/ 	.short	0x0064
        /*001c*/ 	.short	0x0082
	.zero		2


//--------------------- .nv.info                  --------------------------
	.section	.nv.info,"",@"SHT_CUDA_INFO"
	.align	4


	//----- nvinfo : EIATTR_REGCOUNT
	.align		4
        /*0000*/ 	.byte	0x04, 0x2f
        /*0002*/ 	.short	(.L_1 - .L_0)
	.align		4
.L_0:
        /*0004*/ 	.word	index@(_Z13sum_reductionPiS_)
        /*0008*/ 	.word	0x0000000c


	//----- nvinfo : EIATTR_FRAME_SIZE
	.align		4
.L_1:
        /*000c*/ 	.byte	0x04, 0x11
        /*000e*/ 	.short	(.L_3 - .L_2)
	.align		4
.L_2:
        /*0010*/ 	.word	index@(_Z13sum_reductionPiS_)
        /*0014*/ 	.word	0x00000000


	//----- nvinfo : EIATTR_MIN_STACK_SIZE
	.align		4
.L_3:
        /*0018*/ 	.byte	0x04, 0x12
        /*001a*/ 	.short	(.L_5 - .L_4)
	.align		4
.L_4:
        /*001c*/ 	.word	index@(_Z13sum_reductionPiS_)
        /*0020*/ 	.word	0x00000000
.L_5:


//--------------------- .nv.compat                --------------------------
	.section	.nv.compat,"",@"SHT_CUDA_COMPAT_INFO"
	.align	4
        /*0000*/ 	.byte	0x02, 0x09, 0x00, 0x00, 0x02, 0x02, 0x01, 0x00, 0x02, 0x05, 0x05, 0x00, 0x03, 0x07, 0x01, 0x01
        /*0010*/ 	.byte	0x02, 0x03, 0x00, 0x00, 0x02, 0x06, 0x01, 0x00, 0x04, 0x0b, 0x08, 0x00, 0x09, 0x00, 0x00, 0x00
        /*0020*/ 	.byte	0x00, 0x00, 0x00, 0x00


//--------------------- .nv.info._Z13sum_reductionPiS_ --------------------------
	.section	.nv.info._Z13sum_reductionPiS_,"",@"SHT_CUDA_INFO"
	.sectionflags	@""
	.align	4


	//----- nvinfo : EIATTR_CUDA_API_VERSION
	.align		4
        /*0000*/ 	.byte	0x04, 0x37
        /*0002*/ 	.short	(.L_7 - .L_6)
.L_6:
        /*0004*/ 	.word	0x00000082


	//----- nvinfo : EIATTR_KPARAM_INFO
	.align		4
.L_7:
        /*0008*/ 	.byte	0x04, 0x17
        /*000a*/ 	.short	(.L_9 - .L_8)
.L_8:
        /*000c*/ 	.word	0x00000000
        /*0010*/ 	.short	0x0001
        /*0012*/ 	.short	0x0008
        /*0014*/ 	.byte	0x00, 0xf5, 0x21, 0x00


	//----- nvinfo : EIATTR_KPARAM_INFO
	.align		4
.L_9:
        /*0018*/ 	.byte	0x04, 0x17
        /*001a*/ 	.short	(.L_11 - .L_10)
.L_10:
        /*001c*/ 	.word	0x00000000
        /*0020*/ 	.short	0x0000
        /*0022*/ 	.short	0x0000
        /*0024*/ 	.byte	0x00, 0xf5, 0x21, 0x00


	//----- nvinfo : EIATTR_SPARSE_MMA_MASK
	.align		4
.L_11:
        /*0028*/ 	.byte	0x03, 0x50
        /*002a*/ 	.short	0x0000


	//----- nvinfo : EIATTR_MAXREG_COUNT
	.align		4
        /*002c*/ 	.byte	0x03, 0x1b
        /*002e*/ 	.short	0x00ff


	//----- nvinfo : EIATTR_NUM_BARRIERS
	.align		4
        /*0030*/ 	.byte	0x02, 0x4c
        /*0032*/ 	.byte	0x01
	.zero		1


	//----- nvinfo : EIATTR_MERCURY_ISA_VERSION
	.align		4
        /*0034*/ 	.byte	0x03, 0x5f
        /*0036*/ 	.short	0x0101


	//----- nvinfo : EIATTR_VRC_CTA_INIT_COUNT
	.align		4
        /*0038*/ 	.byte	0x02, 0x4a
	.zero		1
	.zero		1


	//----- nvinfo : EIATTR_EXIT_INSTR_OFFSETS
	.align		4
        /*003c*/ 	.byte	0x04, 0x1c
        /*003e*/ 	.short	(.L_13 - .L_12)


	//   ....[0]....
.L_12:
        /*0040*/ 	.word	0x00000230


	//   ....[1]....
        /*0044*/ 	.word	0x000002b0


	//----- nvinfo : EIATTR_CBANK_PARAM_SIZE
	.align		4
.L_13:
        /*0048*/ 	.byte	0x03, 0x19
        /*004a*/ 	.short	0x0010


	//----- nvinfo : EIATTR_PARAM_CBANK
	.align		4
        /*004c*/ 	.byte	0x04, 0x0a
        /*004e*/ 	.short	(.L_15 - .L_14)
	.align		4
.L_14:
        /*0050*/ 	.word	index@(.nv.constant0._Z13sum_reductionPiS_)
        /*0054*/ 	.short	0x0380
        /*0056*/ 	.short	0x0010


	//----- nvinfo : EIATTR_SW_WAR
	.align		4
.L_15:
        /*0058*/ 	.byte	0x04, 0x36
        /*005a*/ 	.short	(.L_17 - .L_16)
.L_16:
        /*005c*/ 	.word	0x00000008
.L_17:


//--------------------- .nv.callgraph             --------------------------
	.section	.nv.callgraph,"",@"SHT_CUDA_CALLGRAPH"
	.align	4
	.sectionentsize	8
	.align		4
        /*0000*/ 	.word	0x00000000
	.align		4
        /*0004*/ 	.word	0xffffffff
	.align		4
        /*0008*/ 	.word	0x00000000
	.align		4
        /*000c*/ 	.word	0xfffffffe
	.align		4
        /*0010*/ 	.word	0x00000000
	.align		4
        /*0014*/ 	.word	0xfffffffd
	.align		4
        /*0018*/ 	.word	0x00000000
	.align		4
        /*001c*/ 	.word	0xfffffffc


//--------------------- .text._Z13sum_reductionPiS_ --------------------------
	.section	.text._Z13sum_reductionPiS_,"ax",@progbits
	.align	128
        .global         _Z13sum_reductionPiS_
        .type           _Z13sum_reductionPiS_,@function
        .size           _Z13sum_reductionPiS_,(.L_x_3 - _Z13sum_reductionPiS_)
        .other          _Z13sum_reductionPiS_,@"STO_CUDA_ENTRY STV_DEFAULT"
_Z13sum_reductionPiS_:
.text._Z13sum_reductionPiS_:
[----:B------:R-:W-:Y:S01]  /*0000*/  LDC R1, c[0x0][0x37c] ;  /* 0x0000df00ff017b82 */ /* 0x000fe20000000800 */
[----:B------:R-:W0:Y:S01]  /*0010*/  S2R R6, SR_CTAID.X ;  /* 0x0000000000067919 */ /* 0x000e220000002500 */
[----:B------:R-:W0:Y:S06]  /*0020*/  LDCU UR8, c[0x0][0x360] ;  /* 0x00006c00ff0877ac */ /* 0x000e2c0008000800 */
[----:B------:R-:W1:Y:S01]  /*0030*/  LDC.64 R4, c[0x0][0x380] ;  /* 0x0000e000ff047b82 */ /* 0x000e620000000a00 */
[----:B------:R-:W2:Y:S01]  /*0040*/  S2R R9, SR_TID.X ;  /* 0x0000000000097919 */ /* 0x000ea20000002100 */
[----:B------:R-:W3:Y:S01]  /*0050*/  LDCU.64 UR6, c[0x0][0x358] ;  /* 0x00006b00ff0677ac */ /* 0x000ee20008000a00 */
[----:B0-----:R-:W-:-:S04]  /*0060*/  IMAD R0, R6, UR8, RZ ;  /* 0x0000000806007c24 */ /* 0x001fc8000f8e02ff */
[----:B--2---:R-:W-:-:S05]  /*0070*/  IMAD R3, R0, 0x2, R9 ;  /* 0x0000000200037824 */ /* 0x004fca00078e0209 */
[C---:B------:R-:W-:Y:S01]  /*0080*/  IADD3 R7, PT, PT, R3.reuse, R6, RZ ;  /* 0x0000000603077210 */ /* 0x040fe20007ffe0ff */
[----:B-1----:R-:W-:-:S04]  /*0090*/  IMAD.WIDE R2, R3, 0x4, R4 ;  /* 0x0000000403027825 */ /* 0x002fc800078e0204 */
[----:B------:R-:W-:Y:S02]  /*00a0*/  IMAD.WIDE.U32 R4, R7, 0x4, R4 ;  /* 0x0000000407047825 */ /* 0x000fe400078e0004 */
[----:B---3--:R-:W2:Y:S04]  /*00b0*/  LDG.E R2, desc[UR6][R2.64] ;  /* 0x0000000602027981 */ /* 0x008ea8000c1e1900 */
[----:B------:R-:W2:Y:S01]  /*00c0*/  LDG.E R5, desc[UR6][R4.64] ;  /* 0x0000000604057981 */ /* 0x000ea2000c1e1900 */
[----:B------:R-:W0:Y:S01]  /*00d0*/  S2UR UR5, SR_CgaCtaId ;  /* 0x00000000000579c3 */ /* 0x000e220000008800 */
[----:B------:R-:W-:Y:S01]  /*00e0*/  UMOV UR4, 0x400 ;  /* 0x0000040000047882 */ /* 0x000fe20000000000 */
[----:B------:R-:W-:Y:S01]  /*00f0*/  UISETP.GE.U32.AND UP0, UPT, UR8, 0x2, UPT ;  /* 0x000000020800788c */ /* 0x000fe2000bf06070 */
[----:B------:R-:W-:Y:S01]  /*0100*/  ISETP.NE.AND P0, PT, R9, RZ, PT ;  /* 0x000000ff0900720c */ /* 0x000fe20003f05270 */
[----:B0-----:R-:W-:-:S06]  /*0110*/  ULEA UR4, UR5, UR4, 0x18 ;  /* 0x0000000405047291 */ /* 0x001fcc000f8ec0ff */
[----:B------:R-:W-:Y:S01]  /*0120*/  LEA R7, R9, UR4, 0x2 ;  /* 0x0000000409077c11 */ /* 0x000fe2000f8e10ff */
[----:B--2---:R-:W-:-:S05]  /*0130*/  IMAD.IADD R0, R2, 0x1, R5 ;  /* 0x0000000102007824 */ /* 0x004fca00078e0205 */
[----:B------:R0:W-:Y:S01]  /*0140*/  STS [R7], R0 ;  /* 0x0000000007007388 */ /* 0x0001e20000000800 */
[----:B------:R-:W-:Y:S06]  /*0150*/  BAR.SYNC.DEFER_BLOCKING 0x0 ;  /* 0x0000000000007b1d */ /* 0x000fec0000010000 */
[----:B------:R-:W-:Y:S05]  /*0160*/  BRA.U !UP0, `(.L_x_0) ;  /* 0x0000000108307547 */ /* 0x000fea000b800000 */
[----:B0-----:R-:W-:-:S07]  /*0170*/  MOV R0, UR8 ;  /* 0x0000000800007c02 */ /* 0x001fce0008000f00 */
.L_x_1:
[----:B------:R-:W-:-:S04]  /*0180*/  SHF.R.U32.HI R8, RZ, 0x1, R0 ;  /* 0x00000001ff087819 */ /* 0x000fc80000011600 */
[----:B------:R-:W-:-:S13]  /*0190*/  ISETP.GE.U32.AND P1, PT, R9, R8, PT ;  /* 0x000000080900720c */ /* 0x000fda0003f26070 */
[----:B------:R-:W-:Y:S01]  /*01a0*/  @!P1 IMAD R2, R8, 0x4, R7 ;  /* 0x0000000408029824 */ /* 0x000fe200078e0207 */
[----:B------:R-:W-:Y:S05]  /*01b0*/  @!P1 LDS R3, [R7] ;  /* 0x0000000007039984 */ /* 0x000fea0000000800 */
[----:B------:R-:W0:Y:S02]  /*01c0*/  @!P1 LDS R2, [R2] ;  /* 0x0000000002029984 */ /* 0x000e240000000800 */
[----:B0-----:R-:W-:-:S05]  /*01d0*/  @!P1 IADD3 R4, PT, PT, R2, R3, RZ ;  /* 0x0000000302049210 */ /* 0x001fca0007ffe0ff */
[----:B------:R1:W-:Y:S01]  /*01e0*/  @!P1 STS [R7], R4 ;  /* 0x0000000407009388 */ /* 0x0003e20000000800 */
[----:B------:R-:W-:Y:S01]  /*01f0*/  BAR.SYNC.DEFER_BLOCKING 0x0 ;  /* 0x0000000000007b1d */ /* 0x000fe20000010000 */
[----:B------:R-:W-:Y:S01]  /*0200*/  ISETP.GT.U32.AND P1, PT, R0, 0x3, PT ;  /* 0x000000030000780c */ /* 0x000fe20003f24070 */
[----:B------:R-:W-:-:S12]  /*0210*/  IMAD.MOV.U32 R0, RZ, RZ, R8 ;  /* 0x000000ffff007224 */ /* 0x000fd800078e0008 */
[----:B-1----:R-:W-:Y:S05]  /*0220*/  @P1 BRA `(.L_x_1) ;  /* 0xfffffffc00d41947 */ /* 0x002fea000383ffff */
.L_x_0:
[----:B------:R-:W-:Y:S05]  /*0230*/  @P0 EXIT ;  /* 0x000000000000094d */ /* 0x000fea0003800000 */
[----:B------:R-:W1:Y:S01]  /*0240*/  S2UR UR5, SR_CgaCtaId ;  /* 0x00000000000579c3 */ /* 0x000e620000008800 */
[----:B------:R-:W-:-:S07]  /*0250*/  UMOV UR4, 0x400 ;  /* 0x0000040000047882 */ /* 0x000fce0000000000 */
[----:B------:R-:W2:Y:S01]  /*0260*/  LDC.64 R2, c[0x0][0x388] ;  /* 0x0000e200ff027b82 */ /* 0x000ea20000000a00 */
[----:B-1----:R-:W-:Y:S01]  /*0270*/  ULEA UR4, UR5, UR4, 0x18 ;  /* 0x0000000405047291 */ /* 0x002fe2000f8ec0ff */
[----:B--2---:R-:W-:-:S08]  /*0280*/  IMAD.WIDE.U32 R2, R6, 0x4, R2 ;  /* 0x0000000406027825 */ /* 0x004fd000078e0002 */
[----:B------:R-:W1:Y:S04]  /*0290*/  LDS R5, [UR4] ;  /* 0x00000004ff057984 */ /* 0x000e680008000800 */
[----:B-1----:R-:W-:Y:S01]  /*02a0*/  STG.E desc[UR6][R2.64], R5 ;  /* 0x0000000502007986 */ /* 0x002fe2000c101906 */
[----:B------:R-:W-:Y:S05]  /*02b0*/  EXIT ;  /* 0x000000000000794d */ /* 0x000fea0003800000 */
.L_x_2:
[----:B------:R-:W-:-:S00]  /*02c0*/  BRA `(.L_x_2) ;  /* 0xfffffffc00fc7947 */ /* 0x000fc0000383ffff */
[----:B------:R-:W-:-:S00]  /*02d0*/  NOP ;  /* 0x0000000000007918 */ /* 0x000fc00000000000 */
        /* <DEDUP_REMOVED lines=10> */
.L_x_3:


//--------------------- .nv.shared._Z13sum_reductionPiS_ --------------------------
	.section	.nv.shared._Z13sum_reductionPiS_,"aw",@nobits
	.sectionflags	@""
	.align	4
.nv.shared._Z13sum_reductionPiS_:
	.zero		5120


//--------------------- .nv.shared.reserved.0     --------------------------
	.section	.nv.shared.reserved.0,"aw",@nobits
	.weak		__nv_reservedSMEM_offset_0_alias
	.size		__nv_reservedSMEM_offset_0_alias, 0, 64
	.other		__nv_reservedSMEM_offset_0_alias,@"STO_CUDA_RESERVED_SHARED STV_DEFAULT"
__nv_reservedSMEM_offset_0_alias:
	.zero		0
	.zero		64


//--------------------- .nv.constant0._Z13sum_reductionPiS_ --------------------------
	.section	.nv.constant0._Z13sum_reductionPiS_,"a",@progbits
	.sectionflags	@""
	.align	4
.nv.constant0._Z13sum_reductionPiS_:
	.zero		912


//--------------------- SYMBOLS --------------------------

	.type		.nv.reservedSmem.offset0,@object
	.size		.nv.reservedSmem.offset0,0x4
	.type		.nv.reservedSmem.cap,@object
	.size		.nv.reservedSmem.cap,0x4
